//
// Generated by NVIDIA NVVM Compiler
//
// Compiler Build ID: CL-36424714
// Cuda compilation tools, release 13.0, V13.0.88
// Based on NVVM 20.0.0
//

.version 9.0
.target sm_100
.address_size 64

	// .globl	_Z24batchNormalizationKernelPKfPfS0_S0_S0_S0_fiiii

.visible .entry _Z24batchNormalizationKernelPKfPfS0_S0_S0_S0_fiiii(
	.param .u64 .ptr .align 1 _Z24batchNormalizationKernelPKfPfS0_S0_S0_S0_fiiii_param_0,
	.param .u64 .ptr .align 1 _Z24batchNormalizationKernelPKfPfS0_S0_S0_S0_fiiii_param_1,
	.param .u64 .ptr .align 1 _Z24batchNormalizationKernelPKfPfS0_S0_S0_S0_fiiii_param_2,
	.param .u64 .ptr .align 1 _Z24batchNormalizationKernelPKfPfS0_S0_S0_S0_fiiii_param_3,
	.param .u64 .ptr .align 1 _Z24batchNormalizationKernelPKfPfS0_S0_S0_S0_fiiii_param_4,
	.param .u64 .ptr .align 1 _Z24batchNormalizationKernelPKfPfS0_S0_S0_S0_fiiii_param_5,
	.param .f32 _Z24batchNormalizationKernelPKfPfS0_S0_S0_S0_fiiii_param_6,
	.param .u32 _Z24batchNormalizationKernelPKfPfS0_S0_S0_S0_fiiii_param_7,
	.param .u32 _Z24batchNormalizationKernelPKfPfS0_S0_S0_S0_fiiii_param_8,
	.param .u32 _Z24batchNormalizationKernelPKfPfS0_S0_S0_S0_fiiii_param_9,
	.param .u32 _Z24batchNormalizationKernelPKfPfS0_S0_S0_S0_fiiii_param_10
)
{
	.reg .pred 	%p<2>;
	.reg .b32 	%r<17>;
	.reg .b32 	%f<12>;
	.reg .b64 	%rd<22>;

	ld.param.u64 	%rd2, [_Z24batchNormalizationKernelPKfPfS0_S0_S0_S0_fiiii_param_1];
	ld.param.u64 	%rd3, [_Z24batchNormalizationKernelPKfPfS0_S0_S0_S0_fiiii_param_2];
	ld.param.u64 	%rd4, [_Z24batchNormalizationKernelPKfPfS0_S0_S0_S0_fiiii_param_3];
	ld.param.u64 	%rd5, [_Z24batchNormalizationKernelPKfPfS0_S0_S0_S0_fiiii_param_4];
	ld.param.u64 	%rd6, [_Z24batchNormalizationKernelPKfPfS0_S0_S0_S0_fiiii_param_5];
	ld.param.f32 	%f1, [_Z24batchNormalizationKernelPKfPfS0_S0_S0_S0_fiiii_param_6];
	ld.param.u32 	%r5, [_Z24batchNormalizationKernelPKfPfS0_S0_S0_S0_fiiii_param_7];
	ld.param.u32 	%r2, [_Z24batchNormalizationKernelPKfPfS0_S0_S0_S0_fiiii_param_8];
	ld.param.u32 	%r3, [_Z24batchNormalizationKernelPKfPfS0_S0_S0_S0_fiiii_param_9];
	ld.param.u32 	%r4, [_Z24batchNormalizationKernelPKfPfS0_S0_S0_S0_fiiii_param_10];
	mov.u32 	%r6, %ctaid.x;
	mov.u32 	%r7, %ntid.x;
	mov.u32 	%r8, %tid.x;
	mad.lo.s32 	%r1, %r6, %r7, %r8;
	mul.lo.s32 	%r9, %r2, %r5;
	mul.lo.s32 	%r10, %r9, %r3;
	mul.lo.s32 	%r11, %r10, %r4;
	setp.ge.s32 	%p1, %r1, %r11;
	@%p1 bra 	$L__BB0_2;
	ld.param.u64 	%rd21, [_Z24batchNormalizationKernelPKfPfS0_S0_S0_S0_fiiii_param_0];
	cvta.to.global.u64 	%rd7, %rd5;
	cvta.to.global.u64 	%rd8, %rd6;
	cvta.to.global.u64 	%rd9, %rd3;
	cvta.to.global.u64 	%rd10, %rd4;
	cvta.to.global.u64 	%rd11, %rd21;
	cvta.to.global.u64 	%rd12, %rd2;
	mul.lo.s32 	%r12, %r3, %r2;
	mul.lo.s32 	%r13, %r12, %r4;
	mul.lo.s32 	%r14, %r4, %r3;
	rem.s32 	%r15, %r1, %r13;
	div.s32 	%r16, %r15, %r14;
	mul.wide.s32 	%rd13, %r16, 4;
	add.s64 	%rd14, %rd7, %rd13;
	ld.global.f32 	%f2, [%rd14];
	add.s64 	%rd15, %rd8, %rd13;
	ld.global.f32 	%f3, [%rd15];
	add.s64 	%rd16, %rd9, %rd13;
	ld.global.f32 	%f4, [%rd16];
	add.s64 	%rd17, %rd10, %rd13;
	ld.global.f32 	%f5, [%rd17];
	mul.wide.s32 	%rd18, %r1, 4;
	add.s64 	%rd19, %rd11, %rd18;
	ld.global.f32 	%f6, [%rd19];
	sub.f32 	%f7, %f6, %f2;
	add.f32 	%f8, %f1, %f3;
	sqrt.rn.f32 	%f9, %f8;
	div.rn.f32 	%f10, %f7, %f9;
	fma.rn.f32 	%f11, %f4, %f10, %f5;
	add.s64 	%rd20, %rd12, %rd18;
	st.global.f32 	[%rd20], %f11;
$L__BB0_2:
	ret;

}


// ===== COMPILED SASS (sm_100) =====

	.target	sm_100

	.elftype	@"ET_EXEC"


//--------------------- .note.nv.tkinfo           --------------------------
	.section	.note.nv.tkinfo,"",@"SHT_NOTE"
	.sectionflags	@"SHF_NOTE_NV_TKINFO"
	.tkinfo
        /*0018*/ 	.word	0x00000002
        /*0030*/ 	.string	""
        /*0030*/ 	.string	"ptxas"
        /*0030*/ 	.string	"Cuda compilation tools, release 13.0, V13.0.88"
        /*0030*/ 	.string	"Build cuda_13.0.r13.0/compiler.36424714_0"
        /*0030*/ 	.string	"-arch sm_100 -m 64 "



//--------------------- .note.nv.cuinfo           --------------------------
	.section	.note.nv.cuinfo,"",@"SHT_NOTE"
	.sectionflags	@"SHF_NOTE_NV_CUINFO"
        /*0018*/ 	.short	0x0002
        /*001a*/ 	.short	0x0064
        /*001c*/ 	.short	0x0082
	.zero		2


//--------------------- .nv.info                  --------------------------
	.section	.nv.info,"",@"SHT_CUDA_INFO"
	.align	4


	//----- nvinfo : EIATTR_REGCOUNT
	.align		4
        /*0000*/ 	.byte	0x04, 0x2f
        /*0002*/ 	.short	(.L_1 - .L_0)
	.align		4
.L_0:
        /*0004*/ 	.word	index@(_Z24batchNormalizationKernelPKfPfS0_S0_S0_S0_fiiii)
        /*0008*/ 	.word	0x00000011


	//----- nvinfo : EIATTR_FRAME_SIZE
	.align		4
.L_1:
        /*000c*/ 	.byte	0x04, 0x11
        /*000e*/ 	.short	(.L_3 - .L_2)
	.align		4
.L_2:
        /*0010*/ 	.word	index@($__internal_1_$__cuda_sm3x_div_rn_noftz_f32_slowpath)
        /*0014*/ 	.word	0x00000000


	//----- nvinfo : EIATTR_FRAME_SIZE
	.align		4
.L_3:
        /*0018*/ 	.byte	0x04, 0x11
        /*001a*/ 	.short	(.L_5 - .L_4)
	.align		4
.L_4:
        /*001c*/ 	.word	index@($__internal_0_$__cuda_sm20_sqrt_rn_f32_slowpath)
        /*0020*/ 	.word	0x00000000


	//----- nvinfo : EIATTR_FRAME_SIZE
	.align		4
.L_5:
        /*0024*/ 	.byte	0x04, 0x11
        /*0026*/ 	.short	(.L_7 - .L_6)
	.align		4
.L_6:
        /*0028*/ 	.word	index@(_Z24batchNormalizationKernelPKfPfS0_S0_S0_S0_fiiii)
        /*002c*/ 	.word	0x00000000


	//----- nvinfo : EIATTR_MIN_STACK_SIZE
	.align		4
.L_7:
        /*0030*/ 	.byte	0x04, 0x12
        /*0032*/ 	.short	(.L_9 - .L_8)
	.align		4
.L_8:
        /*0034*/ 	.word	index@(_Z24batchNormalizationKernelPKfPfS0_S0_S0_S0_fiiii)
        /*0038*/ 	.word	0x00000000
.L_9:


//--------------------- .nv.compat                --------------------------
	.section	.nv.compat,"",@"SHT_CUDA_COMPAT_INFO"
	.align	4
        /*0000*/ 	.byte	0x02, 0x09, 0x00, 0x00, 0x02, 0x02, 0x01, 0x00, 0x02, 0x05, 0x05, 0x00, 0x03, 0x07, 0x01, 0x01
        /*0010*/ 	.byte	0x02, 0x03, 0x00, 0x00, 0x02, 0x06, 0x01, 0x00, 0x04, 0x0b, 0x08, 0x00, 0x01, 0x00, 0x00, 0x00
        /*0020*/ 	.byte	0x00, 0x00, 0x00, 0x00


//--------------------- .nv.info._Z24batchNormalizationKernelPKfPfS0_S0_S0_S0_fiiii --------------------------
	.section	.nv.info._Z24batchNormalizationKernelPKfPfS0_S0_S0_S0_fiiii,"",@"SHT_CUDA_INFO"
	.sectionflags	@""
	.align	4


	//----- nvinfo : EIATTR_CUDA_API_VERSION
	.align		4
        /*0000*/ 	.byte	0x04, 0x37
        /*0002*/ 	.short	(.L_11 - .L_10)
.L_10:
        /*0004*/ 	.word	0x00000082


	//----- nvinfo : EIATTR_KPARAM_INFO
	.align		4
.L_11:
        /*0008*/ 	.byte	0x04, 0x17
        /*000a*/ 	.short	(.L_13 - .L_12)
.L_12:
        /*000c*/ 	.word	0x00000000
        /*0010*/ 	.short	0x000a
        /*0012*/ 	.short	0x0040
        /*0014*/ 	.byte	0x00, 0xf0, 0x11, 0x00


	//----- nvinfo : EIATTR_KPARAM_INFO
	.align		4
.L_13:
        /*0018*/ 	.byte	0x04, 0x17
        /*001a*/ 	.short	(.L_15 - .L_14)
.L_14:
        /*001c*/ 	.word	0x00000000
        /*0020*/ 	.short	0x0009
        /*0022*/ 	.short	0x003c
        /*0024*/ 	.byte	0x00, 0xf0, 0x11, 0x00


	//----- nvinfo : EIATTR_KPARAM_INFO
	.align		4
.L_15:
        /*0028*/ 	.byte	0x04, 0x17
        /*002a*/ 	.short	(.L_17 - .L_16)
.L_16:
        /*002c*/ 	.word	0x00000000
        /*0030*/ 	.short	0x0008
        /*0032*/ 	.short	0x0038
        /*0034*/ 	.byte	0x00, 0xf0, 0x11, 0x00


	//----- nvinfo : EIATTR_KPARAM_INFO
	.align		4
.L_17:
        /*0038*/ 	.byte	0x04, 0x17
        /*003a*/ 	.short	(.L_19 - .L_18)
.L_18:
        /*003c*/ 	.word	0x00000000
        /*0040*/ 	.short	0x0007
        /*0042*/ 	.short	0x0034
        /*0044*/ 	.byte	0x00, 0xf0, 0x11, 0x00


	//----- nvinfo : EIATTR_KPARAM_INFO
	.align		4
.L_19:
        /*0048*/ 	.byte	0x04, 0x17
        /*004a*/ 	.short	(.L_21 - .L_20)
.L_20:
        /*004c*/ 	.word	0x00000000
        /*0050*/ 	.short	0x0006
        /*0052*/ 	.short	0x0030
        /*0054*/ 	.byte	0x00, 0xf0, 0x11, 0x00


	//----- nvinfo : EIATTR_KPARAM_INFO
	.align		4
.L_21:
        /*0058*/ 	.byte	0x04, 0x17
        /*005a*/ 	.short	(.L_23 - .L_22)
.L_22:
        /*005c*/ 	.word	0x00000000
        /*0060*/ 	.short	0x0005
        /*0062*/ 	.short	0x0028
        /*0064*/ 	.byte	0x00, 0xf5, 0x21, 0x00


	//----- nvinfo : EIATTR_KPARAM_INFO
	.align		4
.L_23:
        /*0068*/ 	.byte	0x04, 0x17
        /*006a*/ 	.short	(.L_25 - .L_24)
.L_24:
        /*006c*/ 	.word	0x00000000
        /*0070*/ 	.short	0x0004
        /*0072*/ 	.short	0x0020
        /*0074*/ 	.byte	0x00, 0xf5, 0x21, 0x00


	//----- nvinfo : EIATTR_KPARAM_INFO
	.align		4
.L_25:
        /*0078*/ 	.byte	0x04, 0x17
        /*007a*/ 	.short	(.L_27 - .L_26)
.L_26:
        /*007c*/ 	.word	0x00000000
        /*0080*/ 	.short	0x0003
        /*0082*/ 	.short	0x0018
        /*0084*/ 	.byte	0x00, 0xf5, 0x21, 0x00


	//----- nvinfo : EIATTR_KPARAM_INFO
	.align		4
.L_27:
        /*0088*/ 	.byte	0x04, 0x17
        /*008a*/ 	.short	(.L_29 - .L_28)
.L_28:
        /*008c*/ 	.word	0x00000000
        /*0090*/ 	.short	0x0002
        /*0092*/ 	.short	0x0010
        /*0094*/ 	.byte	0x00, 0xf5, 0x21, 0x00


	//----- nvinfo : EIATTR_KPARAM_INFO
	.align		4
.L_29:
        /*0098*/ 	.byte	0x04, 0x17
        /*009a*/ 	.short	(.L_31 - .L_30)
.L_30:
        /*009c*/ 	.word	0x00000000
        /*00a0*/ 	.short	0x0001
        /*00a2*/ 	.short	0x0008
        /*00a4*/ 	.byte	0x00, 0xf5, 0x21, 0x00


	//----- nvinfo : EIATTR_KPARAM_INFO
	.align		4
.L_31:
        /*00a8*/ 	.byte	0x04, 0x17
        /*00aa*/ 	.short	(.L_33 - .L_32)
.L_32:
        /*00ac*/ 	.word	0x00000000
        /*00b0*/ 	.short	0x0000
        /*00b2*/ 	.short	0x0000
        /*00b4*/ 	.byte	0x00, 0xf5, 0x21, 0x00


	//----- nvinfo : EIATTR_SPARSE_MMA_MASK
	.align		4
.L_33:
        /*00b8*/ 	.byte	0x03, 0x50
        /*00ba*/ 	.short	0x0000


	//----- nvinfo : EIATTR_MAXREG_COUNT
	.align		4
        /*00bc*/ 	.byte	0x03, 0x1b
        /*00be*/ 	.short	0x00ff


	//----- nvinfo : EIATTR_MERCURY_ISA_VERSION
	.align		4
        /*00c0*/ 	.byte	0x03, 0x5f
        /*00c2*/ 	.short	0x0101


	//----- nvinfo : EIATTR_VRC_CTA_INIT_COUNT
	.align		4
        /*00c4*/ 	.byte	0x02, 0x4a
	.zero		1
	.zero		1


	//----- nvinfo : EIATTR_EXIT_INSTR_OFFSETS
	.align		4
        /*00c8*/ 	.byte	0x04, 0x1c
        /*00ca*/ 	.short	(.L_35 - .L_34)


	//   ....[0]....
.L_34:
        /*00cc*/ 	.word	0x000000c0


	//   ....[1]....
        /*00d0*/ 	.word	0x00000730


	//----- nvinfo : EIATTR_CRS_STACK_SIZE
	.align		4
.L_35:
        /*00d4*/ 	.byte	0x04, 0x1e
        /*00d6*/ 	.short	(.L_37 - .L_36)
.L_36:
        /*00d8*/ 	.word	0x00000000


	//----- nvinfo : EIATTR_CBANK_PARAM_SIZE
	.align		4
.L_37:
        /*00dc*/ 	.byte	0x03, 0x19
        /*00de*/ 	.short	0x0044


	//----- nvinfo : EIATTR_PARAM_CBANK
	.align		4
        /*00e0*/ 	.byte	0x04, 0x0a
        /*00e2*/ 	.short	(.L_39 - .L_38)
	.align		4
.L_38:
        /*00e4*/ 	.word	index@(.nv.constant0._Z24batchNormalizationKernelPKfPfS0_S0_S0_S0_fiiii)
        /*00e8*/ 	.short	0x0380
        /*00ea*/ 	.short	0x0044


	//----- nvinfo : EIATTR_SW_WAR
	.align		4
.L_39:
        /*00ec*/ 	.byte	0x04, 0x36
        /*00ee*/ 	.short	(.L_41 - .L_40)
.L_40:
        /*00f0*/ 	.word	0x00000008
.L_41:


//--------------------- .nv.callgraph             --------------------------
	.section	.nv.callgraph,"",@"SHT_CUDA_CALLGRAPH"
	.align	4
	.sectionentsize	8
	.align		4
        /*0000*/ 	.word	0x00000000
	.align		4
        /*0004*/ 	.word	0xffffffff
	.align		4
        /*0008*/ 	.word	0x00000000
	.align		4
        /*000c*/ 	.word	0xfffffffe
	.align		4
        /*0010*/ 	.word	0x00000000
	.align		4
        /*0014*/ 	.word	0xfffffffd
	.align		4
        /*0018*/ 	.word	0x00000000
	.align		4
        /*001c*/ 	.word	0xfffffffc


//--------------------- .text._Z24batchNormalizationKernelPKfPfS0_S0_S0_S0_fiiii --------------------------
	.section	.text._Z24batchNormalizationKernelPKfPfS0_S0_S0_S0_fiiii,"ax",@progbits
	.align	128
        .global         _Z24batchNormalizationKernelPKfPfS0_S0_S0_S0_fiiii
        .type           _Z24batchNormalizationKernelPKfPfS0_S0_S0_S0_fiiii,@function
        .size           _Z24batchNormalizationKernelPKfPfS0_S0_S0_S0_fiiii,(.L_x_19 - _Z24batchNormalizationKernelPKfPfS0_S0_S0_S0_fiiii)
        .other          _Z24batchNormalizationKernelPKfPfS0_S0_S0_S0_fiiii,@"STO_CUDA_ENTRY STV_DEFAULT"
_Z24batchNormalizationKernelPKfPfS0_S0_S0_S0_fiiii:
.text._Z24batchNormalizationKernelPKfPfS0_S0_S0_S0_fiiii:
[----:B------:R-:W-:Y:S01]  /*0000*/  LDC R1, c[0x0][0x37c] ;  /* 0x0000df00ff017b82 */ /* 0x000fe20000000800 */
[----:B------:R-:W0:Y:S01]  /*0010*/  S2R R3, SR_TID.X ;  /* 0x0000000000037919 */ /* 0x000e220000002100 */
[----:B------:R-:W1:Y:S06]  /*0020*/  LDCU UR4, c[0x0][0x3b4] ;  /* 0x00007680ff0477ac */ /* 0x000e6c0008000800 */
[----:B------:R-:W0:Y:S01]  /*0030*/  S2UR UR5, SR_CTAID.X ;  /* 0x00000000000579c3 */ /* 0x000e220000002500 */
[----:B------:R-:W1:Y:S07]  /*0040*/  LDCU.64 UR6, c[0x0][0x3b8] ;  /* 0x00007700ff0677ac */ /* 0x000e6e0008000a00 */
[----:B------:R-:W0:Y:S08]  /*0050*/  LDC R4, c[0x0][0x360] ;  /* 0x0000d800ff047b82 */ /* 0x000e300000000800 */
[----:B------:R-:W2:Y:S01]  /*0060*/  LDC R0, c[0x0][0x3c0] ;  /* 0x0000f000ff007b82 */ /* 0x000ea20000000800 */
[----:B-1----:R-:W-:-:S04]  /*0070*/  UIMAD UR4, UR6, UR4, URZ ;  /* 0x00000004060472a4 */ /* 0x002fc8000f8e02ff */
[----:B------:R-:W-:Y:S01]  /*0080*/  UIMAD UR4, UR4, UR7, URZ ;  /* 0x00000007040472a4 */ /* 0x000fe2000f8e02ff */
[----:B0-----:R-:W-:-:S05]  /*0090*/  IMAD R4, R4, UR5, R3 ;  /* 0x0000000504047c24 */ /* 0x001fca000f8e0203 */
[----:B--2---:R-:W-:-:S05]  /*00a0*/  IMAD R3, R0, UR4, RZ ;  /* 0x0000000400037c24 */ /* 0x004fca000f8e02ff */
[----:B------:R-:W-:-:S13]  /*00b0*/  ISETP.GE.AND P0, PT, R4, R3, PT ;  /* 0x000000030400720c */ /* 0x000fda0003f06270 */
[----:B------:R-:W-:Y:S05]  /*00c0*/  @P0 EXIT ;  /* 0x000000000000094d */ /* 0x000fea0003800000 */
[----:B------:R-:W-:Y:S01]  /*00d0*/  IMAD R0, R0, UR7, RZ ;  /* 0x0000000700007c24 */ /* 0x000fe2000f8e02ff */
[----:B------:R-:W-:Y:S01]  /*00e0*/  IABS R9, R4 ;  /* 0x0000000400097213 */ /* 0x000fe20000000000 */
[----:B------:R-:W0:Y:S01]  /*00f0*/  LDCU.64 UR4, c[0x0][0x358] ;  /* 0x00006b00ff0477ac */ /* 0x000e220008000a00 */
[----:B------:R-:W-:Y:S01]  /*0100*/  ISETP.GE.AND P2, PT, R4, RZ, PT ;  /* 0x000000ff0400720c */ /* 0x000fe20003f46270 */
[----:B------:R-:W-:Y:S01]  /*0110*/  IMAD R11, R0, UR6, RZ ;  /* 0x00000006000b7c24 */ /* 0x000fe2000f8e02ff */
[----:B------:R-:W-:Y:S01]  /*0120*/  IABS R2, R0 ;  /* 0x0000000000027213 */ /* 0x000fe20000000000 */
[----:B------:R-:W1:Y:S01]  /*0130*/  LDC.64 R12, c[0x0][0x380] ;  /* 0x0000e000ff0c7b82 */ /* 0x000e620000000a00 */
[----:B------:R-:W2:Y:S02]  /*0140*/  LDCU UR6, c[0x0][0x3b0] ;  /* 0x00007600ff0677ac */ /* 0x000ea40008000800 */
[-C--:B------:R-:W-:Y:S02]  /*0150*/  IABS R8, R11.reuse ;  /* 0x0000000b00087213 */ /* 0x080fe40000000000 */
[----:B------:R-:W-:-:S02]  /*0160*/  IABS R10, R11 ;  /* 0x0000000b000a7213 */ /* 0x000fc40000000000 */
[----:B------:R-:W3:Y:S08]  /*0170*/  I2F.RP R3, R8 ;  /* 0x0000000800037306 */ /* 0x000ef00000209400 */
[----:B---3--:R-:W3:Y:S02]  /*0180*/  MUFU.RCP R3, R3 ;  /* 0x0000000300037308 */ /* 0x008ee40000001000 */
[----:B---3--:R-:W-:-:S02]  /*0190*/  VIADD R6, R3, 0xffffffe ;  /* 0x0ffffffe03067836 */ /* 0x008fc40000000000 */
[----:B------:R-:W-:-:S04]  /*01a0*/  IMAD.MOV R3, RZ, RZ, -R10 ;  /* 0x000000ffff037224 */ /* 0x000fc800078e0a0a */
[----:B------:R3:W4:Y:S02]  /*01b0*/  F2I.FTZ.U32.TRUNC.NTZ R7, R6 ;  /* 0x0000000600077305 */ /* 0x000724000021f000 */
[----:B---3--:R-:W-:Y:S02]  /*01c0*/  IMAD.MOV.U32 R6, RZ, RZ, RZ ;  /* 0x000000ffff067224 */ /* 0x008fe400078e00ff */
[----:B----4-:R-:W-:-:S04]  /*01d0*/  IMAD.MOV R5, RZ, RZ, -R7 ;  /* 0x000000ffff057224 */ /* 0x010fc800078e0a07 */
[----:B------:R-:W-:-:S04]  /*01e0*/  IMAD R5, R5, R8, RZ ;  /* 0x0000000805057224 */ /* 0x000fc800078e02ff */
[----:B------:R-:W-:Y:S01]  /*01f0*/  IMAD.HI.U32 R7, R7, R5, R6 ;  /* 0x0000000507077227 */ /* 0x000fe200078e0006 */
[----:B------:R-:W-:Y:S01]  /*0200*/  MOV R6, R9 ;  /* 0x0000000900067202 */ /* 0x000fe20000000f00 */
[----:B------:R-:W3:Y:S01]  /*0210*/  I2F.RP R5, R2 ;  /* 0x0000000200057306 */ /* 0x000ee20000209400 */
[----:B------:R-:W-:-:S03]  /*0220*/  IABS R9, R0 ;  /* 0x0000000000097213 */ /* 0x000fc60000000000 */
[----:B------:R-:W-:Y:S01]  /*0230*/  IMAD.HI.U32 R7, R7, R6, RZ ;  /* 0x0000000607077227 */ /* 0x000fe200078e00ff */
[----:B------:R-:W-:-:S03]  /*0240*/  IADD3 R9, PT, PT, RZ, -R9, RZ ;  /* 0x80000009ff097210 */ /* 0x000fc60007ffe0ff */
[----:B------:R-:W-:-:S05]  /*0250*/  IMAD R3, R7, R3, R6 ;  /* 0x0000000307037224 */ /* 0x000fca00078e0206 */
[----:B------:R-:W-:Y:S01]  /*0260*/  ISETP.GT.U32.AND P0, PT, R8, R3, PT ;  /* 0x000000030800720c */ /* 0x000fe20003f04070 */
[----:B---3--:R-:W3:-:S12]  /*0270*/  MUFU.RCP R5, R5 ;  /* 0x0000000500057308 */ /* 0x008ed80000001000 */
[----:B------:R-:W-:Y:S01]  /*0280*/  @!P0 IMAD.IADD R3, R3, 0x1, -R8 ;  /* 0x0000000103038824 */ /* 0x000fe200078e0a08 */
[----:B------:R-:W-:-:S04]  /*0290*/  ISETP.NE.AND P0, PT, R11, RZ, PT ;  /* 0x000000ff0b00720c */ /* 0x000fc80003f05270 */
[----:B------:R-:W-:Y:S01]  /*02a0*/  ISETP.GT.U32.AND P1, PT, R8, R3, PT ;  /* 0x000000030800720c */ /* 0x000fe20003f24070 */
[----:B---3--:R-:W-:-:S04]  /*02b0*/  VIADD R6, R5, 0xffffffe ;  /* 0x0ffffffe05067836 */ /* 0x008fc80000000000 */
[----:B------:R3:W4:Y:S08]  /*02c0*/  F2I.FTZ.U32.TRUNC.NTZ R7, R6 ;  /* 0x0000000600077305 */ /* 0x000730000021f000 */
[----:B------:R-:W-:Y:S01]  /*02d0*/  @!P1 IADD3 R3, PT, PT, R3, -R8, RZ ;  /* 0x8000000803039210 */ /* 0x000fe20007ffe0ff */
[----:B---3--:R-:W-:-:S04]  /*02e0*/  IMAD.MOV.U32 R6, RZ, RZ, RZ ;  /* 0x000000ffff067224 */ /* 0x008fc800078e00ff */
[----:B------:R-:W-:Y:S01]  /*02f0*/  @!P2 IMAD.MOV R3, RZ, RZ, -R3 ;  /* 0x000000ffff03a224 */ /* 0x000fe200078e0a03 */
[----:B------:R-:W-:Y:S01]  /*0300*/  @!P0 LOP3.LUT R3, RZ, R11, RZ, 0x33, !PT ;  /* 0x0000000bff038212 */ /* 0x000fe200078e33ff */
[----:B----4-:R-:W-:Y:S01]  /*0310*/  IMAD.MOV R5, RZ, RZ, -R7 ;  /* 0x000000ffff057224 */ /* 0x010fe200078e0a07 */
[----:B------:R-:W3:Y:S02]  /*0320*/  LDC.64 R10, c[0x0][0x390] ;  /* 0x0000e400ff0a7b82 */ /* 0x000ee40000000a00 */
[----:B------:R-:W-:Y:S01]  /*0330*/  IABS R8, R3 ;  /* 0x0000000300087213 */ /* 0x000fe20000000000 */
[----:B------:R-:W-:Y:S01]  /*0340*/  IMAD R5, R5, R2, RZ ;  /* 0x0000000205057224 */ /* 0x000fe200078e02ff */
[----:B------:R-:W-:-:S03]  /*0350*/  LOP3.LUT R3, R3, R0, RZ, 0x3c, !PT ;  /* 0x0000000003037212 */ /* 0x000fc600078e3cff */
[----:B------:R-:W-:Y:S01]  /*0360*/  IMAD.HI.U32 R6, R7, R5, R6 ;  /* 0x0000000507067227 */ /* 0x000fe200078e0006 */
[----:B------:R-:W-:Y:S02]  /*0370*/  MOV R7, R9 ;  /* 0x0000000900077202 */ /* 0x000fe40000000f00 */
[----:B------:R-:W-:Y:S01]  /*0380*/  ISETP.GE.AND P1, PT, R3, RZ, PT ;  /* 0x000000ff0300720c */ /* 0x000fe20003f26270 */
[----:B------:R-:W-:Y:S02]  /*0390*/  IMAD.MOV.U32 R5, RZ, RZ, R8 ;  /* 0x000000ffff057224 */ /* 0x000fe400078e0008 */
[----:B------:R-:W4:Y:S02]  /*03a0*/  LDC.64 R8, c[0x0][0x3a8] ;  /* 0x0000ea00ff087b82 */ /* 0x000f240000000a00 */
[----:B------:R-:W-:-:S04]  /*03b0*/  IMAD.HI.U32 R6, R6, R5, RZ ;  /* 0x0000000506067227 */ /* 0x000fc800078e00ff */
[----:B------:R-:W-:-:S05]  /*03c0*/  IMAD R5, R6, R7, R5 ;  /* 0x0000000706057224 */ /* 0x000fca00078e0205 */
[----:B------:R-:W-:-:S13]  /*03d0*/  ISETP.GT.U32.AND P2, PT, R2, R5, PT ;  /* 0x000000050200720c */ /* 0x000fda0003f44070 */
[----:B------:R-:W-:Y:S02]  /*03e0*/  @!P2 IMAD.IADD R5, R5, 0x1, -R2 ;  /* 0x000000010505a824 */ /* 0x000fe400078e0a02 */
[----:B------:R-:W-:Y:S01]  /*03f0*/  @!P2 VIADD R6, R6, 0x1 ;  /* 0x000000010606a836 */ /* 0x000fe20000000000 */
[----:B------:R-:W-:Y:S02]  /*0400*/  ISETP.NE.AND P2, PT, R0, RZ, PT ;  /* 0x000000ff0000720c */ /* 0x000fe40003f45270 */
[----:B------:R-:W-:Y:S02]  /*0410*/  ISETP.GE.U32.AND P0, PT, R5, R2, PT ;  /* 0x000000020500720c */ /* 0x000fe40003f06070 */
[----:B------:R-:W2:Y:S11]  /*0420*/  LDC.64 R2, c[0x0][0x3a0] ;  /* 0x0000e800ff027b82 */ /* 0x000eb60000000a00 */
[----:B------:R-:W-:-:S05]  /*0430*/  @P0 IADD3 R6, PT, PT, R6, 0x1, RZ ;  /* 0x0000000106060810 */ /* 0x000fca0007ffe0ff */
[----:B------:R-:W-:Y:S02]  /*0440*/  IMAD.MOV.U32 R5, RZ, RZ, R6 ;  /* 0x000000ffff057224 */ /* 0x000fe400078e0006 */
[----:B------:R-:W3:Y:S02]  /*0450*/  LDC.64 R6, c[0x0][0x398] ;  /* 0x0000e600ff067b82 */ /* 0x000ee40000000a00 */
[----:B------:R-:W-:Y:S01]  /*0460*/  @!P1 IMAD.MOV R5, RZ, RZ, -R5 ;  /* 0x000000ffff059224 */ /* 0x000fe200078e0a05 */
[----:B------:R-:W-:-:S05]  /*0470*/  @!P2 LOP3.LUT R5, RZ, R0, RZ, 0x33, !PT ;  /* 0x00000000ff05a212 */ /* 0x000fca00078e33ff */
[----:B----4-:R-:W-:-:S06]  /*0480*/  IMAD.WIDE R8, R5, 0x4, R8 ;  /* 0x0000000405087825 */ /* 0x010fcc00078e0208 */
[----:B0-----:R-:W4:Y:S01]  /*0490*/  LDG.E R8, desc[UR4][R8.64] ;  /* 0x0000000408087981 */ /* 0x001f22000c1e1900 */
[----:B-1----:R-:W-:-:S04]  /*04a0*/  IMAD.WIDE R12, R4, 0x4, R12 ;  /* 0x00000004040c7825 */ /* 0x002fc800078e020c */
[C---:B--2---:R-:W-:Y:S02]  /*04b0*/  IMAD.WIDE R2, R5.reuse, 0x4, R2 ;  /* 0x0000000405027825 */ /* 0x044fe400078e0202 */
[----:B------:R-:W2:Y:S02]  /*04c0*/  LDG.E R13, desc[UR4][R12.64] ;  /* 0x000000040c0d7981 */ /* 0x000ea4000c1e1900 */
[C---:B---3--:R-:W-:Y:S02]  /*04d0*/  IMAD.WIDE R10, R5.reuse, 0x4, R10 ;  /* 0x00000004050a7825 */ /* 0x048fe400078e020a */
[----:B------:R4:W2:Y:S02]  /*04e0*/  LDG.E R0, desc[UR4][R2.64] ;  /* 0x0000000402007981 */ /* 0x0008a4000c1e1900 */
[----:B------:R-:W-:Y:S02]  /*04f0*/  IMAD.WIDE R6, R5, 0x4, R6 ;  /* 0x0000000405067825 */ /* 0x000fe400078e0206 */
[----:B------:R0:W5:Y:S04]  /*0500*/  LDG.E R5, desc[UR4][R10.64] ;  /* 0x000000040a057981 */ /* 0x000168000c1e1900 */
[----:B------:R0:W5:Y:S01]  /*0510*/  LDG.E R6, desc[UR4][R6.64] ;  /* 0x0000000406067981 */ /* 0x000162000c1e1900 */
[----:B------:R-:W-:Y:S01]  /*0520*/  BSSY.RECONVERGENT B0, `(.L_x_0) ;  /* 0x000000f000007945 */ /* 0x000fe20003800200 */
[----:B----4-:R-:W-:-:S05]  /*0530*/  FADD R2, R8, UR6 ;  /* 0x0000000608027e21 */ /* 0x010fca0008000000 */
[----:B------:R-:W-:Y:S01]  /*0540*/  IADD3 R8, PT, PT, R2, -0xd000000, RZ ;  /* 0xf300000002087810 */ /* 0x000fe20007ffe0ff */
[----:B------:R0:W1:Y:S03]  /*0550*/  MUFU.RSQ R9, R2 ;  /* 0x0000000200097308 */ /* 0x0000660000001400 */
[----:B------:R-:W-:Y:S01]  /*0560*/  ISETP.GT.U32.AND P0, PT, R8, 0x727fffff, PT ;  /* 0x727fffff0800780c */ /* 0x000fe20003f04070 */
[----:B--2---:R-:W-:-:S12]  /*0570*/  FADD R0, -R0, R13 ;  /* 0x0000000d00007221 */ /* 0x004fd80000000100 */
[----:B0-----:R-:W-:Y:S05]  /*0580*/  @!P0 BRA `(.L_x_1) ;  /* 0x0000000000108947 */ /* 0x001fea0003800000 */
[----:B------:R-:W-:-:S07]  /*0590*/  MOV R11, 0x5b0 ;  /* 0x000005b0000b7802 */ /* 0x000fce0000000f00 */
[----:B-1---5:R-:W-:Y:S05]  /*05a0*/  CALL.REL.NOINC `($__internal_0_$__cuda_sm20_sqrt_rn_f32_slowpath) ;  /* 0x0000000000647944 */ /* 0x022fea0003c00000 */
[----:B------:R-:W-:Y:S01]  /*05b0*/  IMAD.MOV.U32 R3, RZ, RZ, R7 ;  /* 0x000000ffff037224 */ /* 0x000fe200078e0007 */
[----:B------:R-:W-:Y:S06]  /*05c0*/  BRA `(.L_x_2) ;  /* 0x0000000000107947 */ /* 0x000fec0003800000 */
.L_x_1:
[----:B-1----:R-:W-:Y:S01]  /*05d0*/  FMUL.FTZ R3, R2, R9 ;  /* 0x0000000902037220 */ /* 0x002fe20000410000 */
[----:B------:R-:W-:-:S03]  /*05e0*/  FMUL.FTZ R7, R9, 0.5 ;  /* 0x3f00000009077820 */ /* 0x000fc60000410000 */
[----:B------:R-:W-:-:S04]  /*05f0*/  FFMA R2, -R3, R3, R2 ;  /* 0x0000000303027223 */ /* 0x000fc80000000102 */
[----:B------:R-:W-:-:S07]  /*0600*/  FFMA R3, R2, R7, R3 ;  /* 0x0000000702037223 */ /* 0x000fce0000000003 */
.L_x_2:
[----:B------:R-:W-:Y:S05]  /*0610*/  BSYNC.RECONVERGENT B0 ;  /* 0x0000000000007941 */ /* 0x000fea0003800200 */
.L_x_0:
[----:B------:R-:W0:Y:S01]  /*0620*/  MUFU.RCP R2, R3 ;  /* 0x0000000300027308 */ /* 0x000e220000001000 */
[----:B------:R-:W-:Y:S07]  /*0630*/  BSSY.RECONVERGENT B0, `(.L_x_3) ;  /* 0x000000b000007945 */ /* 0x000fee0003800200 */
[----:B------:R-:W1:Y:S01]  /*0640*/  FCHK P0, R0, R3 ;  /* 0x0000000300007302 */ /* 0x000e620000000000 */
[----:B0-----:R-:W-:-:S04]  /*0650*/  FFMA R7, R2, -R3, 1 ;  /* 0x3f80000002077423 */ /* 0x001fc80000000803 */
[----:B------:R-:W-:-:S04]  /*0660*/  FFMA R7, R2, R7, R2 ;  /* 0x0000000702077223 */ /* 0x000fc80000000002 */
[----:B------:R-:W-:-:S04]  /*0670*/  FFMA R2, R0, R7, RZ ;  /* 0x0000000700027223 */ /* 0x000fc800000000ff */
[----:B------:R-:W-:-:S04]  /*0680*/  FFMA R8, R2, -R3, R0 ;  /* 0x8000000302087223 */ /* 0x000fc80000000000 */
[----:B------:R-:W-:Y:S01]  /*0690*/  FFMA R7, R7, R8, R2 ;  /* 0x0000000807077223 */ /* 0x000fe20000000002 */
[----:B-1----:R-:W-:Y:S06]  /*06a0*/  @!P0 BRA `(.L_x_4) ;  /* 0x00000000000c8947 */ /* 0x002fec0003800000 */
[----:B------:R-:W-:-:S07]  /*06b0*/  MOV R2, 0x6d0 ;  /* 0x000006d000027802 */ /* 0x000fce0000000f00 */
[----:B-----5:R-:W-:Y:S05]  /*06c0*/  CALL.REL.NOINC `($__internal_1_$__cuda_sm3x_div_rn_noftz_f32_slowpath) ;  /* 0x0000000000787944 */ /* 0x020fea0003c00000 */
[----:B------:R-:W-:-:S07]  /*06d0*/  IMAD.MOV.U32 R7, RZ, RZ, R0 ;  /* 0x000000ffff077224 */ /* 0x000fce00078e0000 */
.L_x_4:
[----:B------:R-:W-:Y:S05]  /*06e0*/  BSYNC.RECONVERGENT B0 ;  /* 0x0000000000007941 */ /* 0x000fea0003800200 */
.L_x_3:
[----:B------:R-:W0:Y:S01]  /*06f0*/  LDC.64 R2, c[0x0][0x388] ;  /* 0x0000e200ff027b82 */ /* 0x000e220000000a00 */
[----:B-----5:R-:W-:Y:S01]  /*0700*/  FFMA R7, R5, R7, R6 ;  /* 0x0000000705077223 */ /* 0x020fe20000000006 */
[----:B0-----:R-:W-:-:S05]  /*0710*/  IMAD.WIDE R4, R4, 0x4, R2 ;  /* 0x0000000404047825 */ /* 0x001fca00078e0202 */
[----:B------:R-:W-:Y:S01]  /*0720*/  STG.E desc[UR4][R4.64], R7 ;  /* 0x0000000704007986 */ /* 0x000fe2000c101904 */
[----:B------:R-:W-:Y:S05]  /*0730*/  EXIT ;  /* 0x000000000000794d */ /* 0x000fea0003800000 */
        .weak           $__internal_0_$__cuda_sm20_sqrt_rn_f32_slowpath
        .type           $__internal_0_$__cuda_sm20_sqrt_rn_f32_slowpath,@function
        .size           $__internal_0_$__cuda_sm20_sqrt_rn_f32_slowpath,($__internal_1_$__cuda_sm3x_div_rn_noftz_f32_slowpath - $__internal_0_$__cuda_sm20_sqrt_rn_f32_slowpath)
$__internal_0_$__cuda_sm20_sqrt_rn_f32_slowpath:
[----:B------:R-:W-:-:S13]  /*0740*/  LOP3.LUT P0, RZ, R2, 0x7fffffff, RZ, 0xc0, !PT ;  /* 0x7fffffff02ff7812 */ /* 0x000fda000780c0ff */
[----:B------:R-:W-:Y:S01]  /*0750*/  @!P0 MOV R3, R2 ;  /* 0x0000000200038202 */ /* 0x000fe20000000f00 */
[----:B------:R-:W-:Y:S06]  /*0760*/  @!P0 BRA `(.L_x_5) ;  /* 0x0000000000408947 */ /* 0x000fec0003800000 */
[----:B------:R-:W-:-:S13]  /*0770*/  FSETP.GEU.FTZ.AND P0, PT, R2, RZ, PT ;  /* 0x000000ff0200720b */ /* 0x000fda0003f1e000 */
[----:B------:R-:W-:Y:S01]  /*0780*/  @!P0 IMAD.MOV.U32 R3, RZ, RZ, 0x7fffffff ;  /* 0x7fffffffff038424 */ /* 0x000fe200078e00ff */
[----:B------:R-:W-:Y:S06]  /*0790*/  @!P0 BRA `(.L_x_5) ;  /* 0x0000000000348947 */ /* 0x000fec0003800000 */
[----:B------:R-:W-:-:S13]  /*07a0*/  FSETP.GTU.FTZ.AND P0, PT, |R2|, +INF , PT ;  /* 0x7f8000000200780b */ /* 0x000fda0003f1c200 */
[----:B------:R-:W-:Y:S01]  /*07b0*/  @P0 FADD.FTZ R3, R2, 1 ;  /* 0x3f80000002030421 */ /* 0x000fe20000010000 */
[----:B------:R-:W-:Y:S06]  /*07c0*/  @P0 BRA `(.L_x_5) ;  /* 0x0000000000280947 */ /* 0x000fec0003800000 */
[----:B------:R-:W-:-:S13]  /*07d0*/  FSETP.NEU.FTZ.AND P0, PT, |R2|, +INF , PT ;  /* 0x7f8000000200780b */ /* 0x000fda0003f1d200 */
[----:B------:R-:W-:-:S04]  /*07e0*/  @P0 FFMA R7, R2, 1.84467440737095516160e+19, RZ ;  /* 0x5f80000002070823 */ /* 0x000fc800000000ff */
[----:B------:R-:W0:Y:S02]  /*07f0*/  @P0 MUFU.RSQ R8, R7 ;  /* 0x0000000700080308 */ /* 0x000e240000001400 */
[----:B0-----:R-:W-:Y:S01]  /*0800*/  @P0 FMUL.FTZ R10, R7, R8 ;  /* 0x00000008070a0220 */ /* 0x001fe20000410000 */
[----:B------:R-:W-:-:S03]  /*0810*/  @P0 FMUL.FTZ R8, R8, 0.5 ;  /* 0x3f00000008080820 */ /* 0x000fc60000410000 */
[----:B------:R-:W-:-:S04]  /*0820*/  @P0 FADD.FTZ R3, -R10, -RZ ;  /* 0x800000ff0a030221 */ /* 0x000fc80000010100 */
[----:B------:R-:W-:Y:S01]  /*0830*/  @P0 FFMA R9, R10, R3, R7 ;  /* 0x000000030a090223 */ /* 0x000fe20000000007 */
[----:B------:R-:W-:-:S03]  /*0840*/  @!P0 IMAD.MOV.U32 R3, RZ, RZ, R2 ;  /* 0x000000ffff038224 */ /* 0x000fc600078e0002 */
[----:B------:R-:W-:-:S04]  /*0850*/  @P0 FFMA R8, R9, R8, R10 ;  /* 0x0000000809080223 */ /* 0x000fc8000000000a */
[----:B------:R-:W-:-:S07]  /*0860*/  @P0 FMUL.FTZ R3, R8, 2.3283064365386962891e-10 ;  /* 0x2f80000008030820 */ /* 0x000fce0000410000 */
.L_x_5:
[----:B------:R-:W-:Y:S01]  /*0870*/  MOV R7, R3 ;  /* 0x0000000300077202 */ /* 0x000fe20000000f00 */
[----:B------:R-:W-:Y:S02]  /*0880*/  IMAD.MOV.U32 R2, RZ, RZ, R11 ;  /* 0x000000ffff027224 */ /* 0x000fe400078e000b */
[----:B------:R-:W-:-:S04]  /*0890*/  IMAD.MOV.U32 R3, RZ, RZ, 0x0 ;  /* 0x00000000ff037424 */ /* 0x000fc800078e00ff */
[----:B------:R-:W-:Y:S05]  /*08a0*/  RET.REL.NODEC R2 `(_Z24batchNormalizationKernelPKfPfS0_S0_S0_S0_fiiii) ;  /* 0xfffffff402d47950 */ /* 0x000fea0003c3ffff */
        .weak           $__internal_1_$__cuda_sm3x_div_rn_noftz_f32_slowpath
        .type           $__internal_1_$__cuda_sm3x_div_rn_noftz_f32_slowpath,@function
        .size           $__internal_1_$__cuda_sm3x_div_rn_noftz_f32_slowpath,(.L_x_19 - $__internal_1_$__cuda_sm3x_div_rn_noftz_f32_slowpath)
$__internal_1_$__cuda_sm3x_div_rn_noftz_f32_slowpath:
[----:B------:R-:W-:Y:S01]  /*08b0*/  SHF.R.U32.HI R8, RZ, 0x17, R3 ;  /* 0x00000017ff087819 */ /* 0x000fe20000011603 */
[----:B------:R-:W-:Y:S01]  /*08c0*/  BSSY.RECONVERGENT B1, `(.L_x_6) ;  /* 0x0000063000017945 */ /* 0x000fe20003800200 */
[--C-:B------:R-:W-:Y:S02]  /*08d0*/  SHF.R.U32.HI R7, RZ, 0x17, R0.reuse ;  /* 0x00000017ff077819 */ /* 0x100fe40000011600 */
[----:B------:R-:W-:Y:S02]  /*08e0*/  LOP3.LUT R13, R8, 0xff, RZ, 0xc0, !PT ;  /* 0x000000ff080d7812 */ /* 0x000fe400078ec0ff */
[----:B------:R-:W-:Y:S01]  /*08f0*/  LOP3.LUT R10, R7, 0xff, RZ, 0xc0, !PT ;  /* 0x000000ff070a7812 */ /* 0x000fe200078ec0ff */
[----:B------:R-:W-:Y:S01]  /*0900*/  IMAD.MOV.U32 R7, RZ, RZ, R0 ;  /* 0x000000ffff077224 */ /* 0x000fe200078e0000 */
[----:B------:R-:W-:-:S03]  /*0910*/  IADD3 R11, PT, PT, R13, -0x1, RZ ;  /* 0xffffffff0d0b7810 */ /* 0x000fc60007ffe0ff */
[----:B------:R-:W-:Y:S01]  /*0920*/  VIADD R9, R10, 0xffffffff ;  /* 0xffffffff0a097836 */ /* 0x000fe20000000000 */
[----:B------:R-:W-:-:S04]  /*0930*/  ISETP.GT.U32.AND P0, PT, R11, 0xfd, PT ;  /* 0x000000fd0b00780c */ /* 0x000fc80003f04070 */
[----:B------:R-:W-:-:S13]  /*0940*/  ISETP.GT.U32.OR P0, PT, R9, 0xfd, P0 ;  /* 0x000000fd0900780c */ /* 0x000fda0000704470 */
[----:B------:R-:W-:Y:S01]  /*0950*/  @!P0 MOV R8, RZ ;  /* 0x000000ff00088202 */ /* 0x000fe20000000f00 */
[----:B------:R-:W-:Y:S06]  /*0960*/  @!P0 BRA `(.L_x_7) ;  /* 0x00000000005c8947 */ /* 0x000fec0003800000 */
[----:B------:R-:W-:Y:S02]  /*0970*/  FSETP.GTU.FTZ.AND P1, PT, |R3|, +INF , PT ;  /* 0x7f8000000300780b */ /* 0x000fe40003f3c200 */
[----:B------:R-:W-:-:S04]  /*0980*/  FSETP.GTU.FTZ.AND P0, PT, |R0|, +INF , PT ;  /* 0x7f8000000000780b */ /* 0x000fc80003f1c200 */
[----:B------:R-:W-:-:S13]  /*0990*/  PLOP3.LUT P0, PT, P0, P1, PT, 0xf8, 0x8f ;  /* 0x00000000008f781c */ /* 0x000fda0000703f70 */
[----:B------:R-:W-:Y:S05]  /*09a0*/  @P0 BRA `(.L_x_8) ;  /* 0x00000004004c0947 */ /* 0x000fea0003800000 */
[----:B------:R-:W-:-:S13]  /*09b0*/  LOP3.LUT P0, RZ, R3, 0x7fffffff, R7, 0xc8, !PT ;  /* 0x7fffffff03ff7812 */ /* 0x000fda000780c807 */
[----:B------:R-:W-:Y:S05]  /*09c0*/  @!P0 BRA `(.L_x_9) ;  /* 0x00000004003c8947 */ /* 0x000fea0003800000 */
[C---:B------:R-:W-:Y:S02]  /*09d0*/  FSETP.NEU.FTZ.AND P2, PT, |R0|.reuse, +INF , PT ;  /* 0x7f8000000000780b */ /* 0x040fe40003f5d200 */
[----:B------:R-:W-:Y:S02]  /*09e0*/  FSETP.NEU.FTZ.AND P1, PT, |R3|, +INF , PT ;  /* 0x7f8000000300780b */ /* 0x000fe40003f3d200 */
[----:B------:R-:W-:-:S11]  /*09f0*/  FSETP.NEU.FTZ.AND P0, PT, |R0|, +INF , PT ;  /* 0x7f8000000000780b */ /* 0x000fd60003f1d200 */
[----:B------:R-:W-:Y:S05]  /*0a00*/  @!P1 BRA !P2, `(.L_x_9) ;  /* 0x00000004002c9947 */ /* 0x000fea0005000000 */
[----:B------:R-:W-:-:S04]  /*0a10*/  LOP3.LUT P2, RZ, R7, 0x7fffffff, RZ, 0xc0, !PT ;  /* 0x7fffffff07ff7812 */ /* 0x000fc8000784c0ff */
[----:B------:R-:W-:-:S13]  /*0a20*/  PLOP3.LUT P1, PT, P1, P2, PT, 0x2f, 0xf2 ;  /* 0x0000000000f2781c */ /* 0x000fda0000f24577 */
[----:B------:R-:W-:Y:S05]  /*0a30*/  @P1 BRA `(.L_x_10) ;  /* 0x0000000400181947 */ /* 0x000fea0003800000 */
[----:B------:R-:W-:-:S04]  /*0a40*/  LOP3.LUT P1, RZ, R3, 0x7fffffff, RZ, 0xc0, !PT ;  /* 0x7fffffff03ff7812 */ /* 0x000fc8000782c0ff */
[----:B------:R-:W-:-:S13]  /*0a50*/  PLOP3.LUT P0, PT, P0, P1, PT, 0x2f, 0xf2 ;  /* 0x0000000000f2781c */ /* 0x000fda0000702577 */
[----:B------:R-:W-:Y:S05]  /*0a60*/  @P0 BRA `(.L_x_11) ;  /* 0x0000000400000947 */ /* 0x000fea0003800000 */
[----:B------:R-:W-:Y:S02]  /*0a70*/  ISETP.GE.AND P0, PT, R9, RZ, PT ;  /* 0x000000ff0900720c */ /* 0x000fe40003f06270 */
[----:B------:R-:W-:-:S11]  /*0a80*/  ISETP.GE.AND P1, PT, R11, RZ, PT ;  /* 0x000000ff0b00720c */ /* 0x000fd60003f26270 */
[----:B------:R-:W-:Y:S02]  /*0a90*/  @P0 IMAD.MOV.U32 R8, RZ, RZ, RZ ;  /* 0x000000ffff080224 */ /* 0x000fe400078e00ff */
[----:B------:R-:W-:Y:S01]  /*0aa0*/  @!P0 FFMA R7, R0, 1.84467440737095516160e+19, RZ ;  /* 0x5f80000000078823 */ /* 0x000fe200000000ff */
[----:B------:R-:W-:Y:S02]  /*0ab0*/  @!P0 IMAD.MOV.U32 R8, RZ, RZ, -0x40 ;  /* 0xffffffc0ff088424 */ /* 0x000fe400078e00ff */
[----:B------:R-:W-:-:S03]  /*0ac0*/  @!P1 FFMA R3, R3, 1.84467440737095516160e+19, RZ ;  /* 0x5f80000003039823 */ /* 0x000fc600000000ff */
[----:B------:R-:W-:-:S07]  /*0ad0*/  @!P1 IADD3 R8, PT, PT, R8, 0x40, RZ ;  /* 0x0000004008089810 */ /* 0x000fce0007ffe0ff */
.L_x_7:
[----:B------:R-:W-:Y:S01]  /*0ae0*/  LEA R0, R13, 0xc0800000, 0x17 ;  /* 0xc08000000d007811 */ /* 0x000fe200078eb8ff */
[----:B------:R-:W-:Y:S01]  /*0af0*/  VIADD R10, R10, 0xffffff81 ;  /* 0xffffff810a0a7836 */ /* 0x000fe20000000000 */
[----:B------:R-:W-:Y:S03]  /*0b00*/  BSSY.RECONVERGENT B2, `(.L_x_12) ;  /* 0x0000035000027945 */ /* 0x000fe60003800200 */
[----:B------:R-:W-:Y:S02]  /*0b10*/  IMAD.IADD R3, R3, 0x1, -R0 ;  /* 0x0000000103037824 */ /* 0x000fe400078e0a00 */
[----:B------:R-:W-:Y:S02]  /*0b20*/  IMAD R0, R10, -0x800000, R7 ;  /* 0xff8000000a007824 */ /* 0x000fe400078e0207 */
[----:B------:R-:W0:Y:S01]  /*0b30*/  MUFU.RCP R9, R3 ;  /* 0x0000000300097308 */ /* 0x000e220000001000 */
[----:B------:R-:W-:-:S04]  /*0b40*/  FADD.FTZ R11, -R3, -RZ ;  /* 0x800000ff030b7221 */ /* 0x000fc80000010100 */
[----:B0-----:R-:W-:-:S04]  /*0b50*/  FFMA R12, R9, R11, 1 ;  /* 0x3f800000090c7423 */ /* 0x001fc8000000000b */
[----:B------:R-:W-:-:S04]  /*0b60*/  FFMA R14, R9, R12, R9 ;  /* 0x0000000c090e7223 */ /* 0x000fc80000000009 */
[----:B------:R-:W-:-:S04]  /*0b70*/  FFMA R7, R0, R14, RZ ;  /* 0x0000000e00077223 */ /* 0x000fc800000000ff */
[----:B------:R-:W-:-:S04]  /*0b80*/  FFMA R12, R11, R7, R0 ;  /* 0x000000070b0c7223 */ /* 0x000fc80000000000 */
[----:B------:R-:W-:Y:S01]  /*0b90*/  FFMA R9, R14, R12, R7 ;  /* 0x0000000c0e097223 */ /* 0x000fe20000000007 */
[----:B------:R-:W-:-:S03]  /*0ba0*/  IADD3 R7, PT, PT, R10, 0x7f, -R13 ;  /* 0x0000007f0a077810 */ /* 0x000fc60007ffe80d */
[----:B------:R-:W-:Y:S01]  /*0bb0*/  FFMA R12, R11, R9, R0 ;  /* 0x000000090b0c7223 */ /* 0x000fe20000000000 */
[----:B------:R-:W-:-:S03]  /*0bc0*/  IADD3 R7, PT, PT, R7, R8, RZ ;  /* 0x0000000807077210 */ /* 0x000fc60007ffe0ff */
[----:B------:R-:W-:-:S05]  /*0bd0*/  FFMA R0, R14, R12, R9 ;  /* 0x0000000c0e007223 */ /* 0x000fca0000000009 */
[----:B------:R-:W-:-:S04]  /*0be0*/  SHF.R.U32.HI R3, RZ, 0x17, R0 ;  /* 0x00000017ff037819 */ /* 0x000fc80000011600 */
[----:B------:R-:W-:-:S05]  /*0bf0*/  LOP3.LUT R3, R3, 0xff, RZ, 0xc0, !PT ;  /* 0x000000ff03037812 */ /* 0x000fca00078ec0ff */
[----:B------:R-:W-:-:S04]  /*0c00*/  IMAD.IADD R11, R3, 0x1, R7 ;  /* 0x00000001030b7824 */ /* 0x000fc800078e0207 */
[----:B------:R-:W-:-:S05]  /*0c10*/  VIADD R3, R11, 0xffffffff ;  /* 0xffffffff0b037836 */ /* 0x000fca0000000000 */
[----:B------:R-:W-:-:S13]  /*0c20*/  ISETP.GE.U32.AND P0, PT, R3, 0xfe, PT ;  /* 0x000000fe0300780c */ /* 0x000fda0003f06070 */
[----:B------:R-:W-:Y:S05]  /*0c30*/  @!P0 BRA `(.L_x_13) ;  /* 0x0000000000808947 */ /* 0x000fea0003800000 */
[----:B------:R-:W-:-:S13]  /*0c40*/  ISETP.GT.AND P0, PT, R11, 0xfe, PT ;  /* 0x000000fe0b00780c */ /* 0x000fda0003f04270 */
[----:B------:R-:W-:Y:S05]  /*0c50*/  @P0 BRA `(.L_x_14) ;  /* 0x00000000006c0947 */ /* 0x000fea0003800000 */
[----:B------:R-:W-:-:S13]  /*0c60*/  ISETP.GE.AND P0, PT, R11, 0x1, PT ;  /* 0x000000010b00780c */ /* 0x000fda0003f06270 */
[----:B------:R-:W-:Y:S05]  /*0c70*/  @P0 BRA `(.L_x_15) ;  /* 0x0000000000740947 */ /* 0x000fea0003800000 */
[----:B------:R-:W-:Y:S02]  /*0c80*/  ISETP.GE.AND P0, PT, R11, -0x18, PT ;  /* 0xffffffe80b00780c */ /* 0x000fe40003f06270 */
[----:B------:R-:W-:-:S11]  /*0c90*/  LOP3.LUT R0, R0, 0x80000000, RZ, 0xc0, !PT ;  /* 0x8000000000007812 */ /* 0x000fd600078ec0ff */
[----:B------:R-:W-:Y:S05]  /*0ca0*/  @!P0 BRA `(.L_x_15) ;  /* 0x0000000000688947 */ /* 0x000fea0003800000 */
[CCC-:B------:R-:W-:Y:S01]  /*0cb0*/  FFMA.RZ R3, R14.reuse, R12.reuse, R9.reuse ;  /* 0x0000000c0e037223 */ /* 0x1c0fe2000000c009 */
[C---:B------:R-:W-:Y:S01]  /*0cc0*/  IADD3 R10, PT, PT, R11.reuse, 0x20, RZ ;  /* 0x000000200b0a7810 */ /* 0x040fe20007ffe0ff */
[CCC-:B------:R-:W-:Y:S01]  /*0cd0*/  FFMA.RM R8, R14.reuse, R12.reuse, R9.reuse ;  /* 0x0000000c0e087223 */ /* 0x1c0fe20000004009 */
[----:B------:R-:W-:Y:S02]  /*0ce0*/  ISETP.NE.AND P2, PT, R11, RZ, PT ;  /* 0x000000ff0b00720c */ /* 0x000fe40003f45270 */
[----:B------:R-:W-:Y:S01]  /*0cf0*/  LOP3.LUT R7, R3, 0x7fffff, RZ, 0xc0, !PT ;  /* 0x007fffff03077812 */ /* 0x000fe200078ec0ff */
[----:B------:R-:W-:Y:S01]  /*0d00*/  FFMA.RP R3, R14, R12, R9 ;  /* 0x0000000c0e037223 */ /* 0x000fe20000008009 */
[----:B------:R-:W-:Y:S01]  /*0d10*/  IMAD.MOV R9, RZ, RZ, -R11 ;  /* 0x000000ffff097224 */ /* 0x000fe200078e0a0b */
[----:B------:R-:W-:Y:S02]  /*0d20*/  ISETP.NE.AND P1, PT, R11, RZ, PT ;  /* 0x000000ff0b00720c */ /* 0x000fe40003f25270 */
[----:B------:R-:W-:-:S02]  /*0d30*/  LOP3.LUT R7, R7, 0x800000, RZ, 0xfc, !PT ;  /* 0x0080000007077812 */ /* 0x000fc400078efcff */
[----:B------:R-:W-:Y:S02]  /*0d40*/  FSETP.NEU.FTZ.AND P0, PT, R3, R8, PT ;  /* 0x000000080300720b */ /* 0x000fe40003f1d000 */
[----:B------:R-:W-:Y:S02]  /*0d50*/  SHF.L.U32 R10, R7, R10, RZ ;  /* 0x0000000a070a7219 */ /* 0x000fe400000006ff */
[----:B------:R-:W-:Y:S02]  /*0d60*/  SEL R8, R9, RZ, P2 ;  /* 0x000000ff09087207 */ /* 0x000fe40001000000 */
[----:B------:R-:W-:Y:S02]  /*0d70*/  ISETP.NE.AND P1, PT, R10, RZ, P1 ;  /* 0x000000ff0a00720c */ /* 0x000fe40000f25270 */
[----:B------:R-:W-:Y:S02]  /*0d80*/  SHF.R.U32.HI R8, RZ, R8, R7 ;  /* 0x00000008ff087219 */ /* 0x000fe40000011607 */
[----:B------:R-:W-:-:S02]  /*0d90*/  PLOP3.LUT P0, PT, P0, P1, PT, 0xf8, 0x8f ;  /* 0x00000000008f781c */ /* 0x000fc40000703f70 */
[----:B------:R-:W-:Y:S02]  /*0da0*/  SHF.R.U32.HI R10, RZ, 0x1, R8 ;  /* 0x00000001ff0a7819 */ /* 0x000fe40000011608 */
[----:B------:R-:W-:-:S04]  /*0db0*/  SEL R3, RZ, 0x1, !P0 ;  /* 0x00000001ff037807 */ /* 0x000fc80004000000 */
[----:B------:R-:W-:-:S04]  /*0dc0*/  LOP3.LUT R3, R3, 0x1, R10, 0xf8, !PT ;  /* 0x0000000103037812 */ /* 0x000fc800078ef80a */
[----:B------:R-:W-:-:S05]  /*0dd0*/  LOP3.LUT R3, R3, R8, RZ, 0xc0, !PT ;  /* 0x0000000803037212 */ /* 0x000fca00078ec0ff */
[----:B------:R-:W-:-:S05]  /*0de0*/  IMAD.IADD R3, R10, 0x1, R3 ;  /* 0x000000010a037824 */ /* 0x000fca00078e0203 */
[----:B------:R-:W-:Y:S01]  /*0df0*/  LOP3.LUT R0, R3, R0, RZ, 0xfc, !PT ;  /* 0x0000000003007212 */ /* 0x000fe200078efcff */
[----:B------:R-:W-:Y:S06]  /*0e00*/  BRA `(.L_x_15) ;  /* 0x0000000000107947 */ /* 0x000fec0003800000 */
.L_x_14:
[----:B------:R-:W-:-:S04]  /*0e10*/  LOP3.LUT R0, R0, 0x80000000, RZ, 0xc0, !PT ;  /* 0x8000000000007812 */ /* 0x000fc800078ec0ff */
[----:B------:R-:W-:Y:S01]  /*0e20*/  LOP3.LUT R0, R0, 0x7f800000, RZ, 0xfc, !PT ;  /* 0x7f80000000007812 */ /* 0x000fe200078efcff */
[----:B------:R-:W-:Y:S06]  /*0e30*/  BRA `(.L_x_15) ;  /* 0x0000000000047947 */ /* 0x000fec0003800000 */
.L_x_13:
[----:B------:R-:W-:-:S07]  /*0e40*/  LEA R0, R7, R0, 0x17 ;  /* 0x0000000007007211 */ /* 0x000fce00078eb8ff */
.L_x_15:
[----:B------:R-:W-:Y:S05]  /*0e50*/  BSYNC.RECONVERGENT B2 ;  /* 0x0000000000027941 */ /* 0x000fea0003800200 */
.L_x_12:
[----:B------:R-:W-:Y:S05]  /*0e60*/  BRA `(.L_x_16) ;  /* 0x0000000000207947 */ /* 0x000fea0003800000 */
.L_x_11:
[----:B------:R-:W-:-:S04]  /*0e70*/  LOP3.LUT R0, R3, 0x80000000, R7, 0x48, !PT ;  /* 0x8000000003007812 */ /* 0x000fc800078e4807 */
[----:B------:R-:W-:Y:S01]  /*0e80*/  LOP3.LUT R0, R0, 0x7f800000, RZ, 0xfc, !PT ;  /* 0x7f80000000007812 */ /* 0x000fe200078efcff */
[----:B------:R-:W-:Y:S06]  /*0e90*/  BRA `(.L_x_16) ;  /* 0x0000000000147947 */ /* 0x000fec0003800000 */
.L_x_10:
[----:B------:R-:W-:Y:S01]  /*0ea0*/  LOP3.LUT R0, R3, 0x80000000, R7, 0x48, !PT ;  /* 0x8000000003007812 */ /* 0x000fe200078e4807 */
[----:B------:R-:W-:Y:S06]  /*0eb0*/  BRA `(.L_x_16) ;  /* 0x00000000000c7947 */ /* 0x000fec0003800000 */
.L_x_9:
[----:B------:R-:W0:Y:S01]  /*0ec0*/  MUFU.RSQ R0, -QNAN ;  /* 0xffc0000000007908 */ /* 0x000e220000001400 */
[----:B------:R-:W-:Y:S05]  /*0ed0*/  BRA `(.L_x_16) ;  /* 0x0000000000047947 */ /* 0x000fea0003800000 */
.L_x_8:
[----:B------:R-:W-:-:S07]  /*0ee0*/  FADD.FTZ R0, R0, R3 ;  /* 0x0000000300007221 */ /* 0x000fce0000010000 */
.L_x_16:
[----:B------:R-:W-:Y:S05]  /*0ef0*/  BSYNC.RECONVERGENT B1 ;  /* 0x0000000000017941 */ /* 0x000fea0003800200 */
.L_x_6:
[----:B------:R-:W-:-:S04]  /*0f00*/  IMAD.MOV.U32 R3, RZ, RZ, 0x0 ;  /* 0x00000000ff037424 */ /* 0x000fc800078e00ff */
[----:B0-----:R-:W-:Y:S05]  /*0f10*/  RET.REL.NODEC R2 `(_Z24batchNormalizationKernelPKfPfS0_S0_S0_S0_fiiii) ;  /* 0xfffffff002387950 */ /* 0x001fea0003c3ffff */
.L_x_17:
[----:B------:R-:W-:-:S00]  /*0f20*/  BRA `(.L_x_17) ;  /* 0xfffffffc00fc7947 */ /* 0x000fc0000383ffff */
[----:B------:R-:W-:-:S00]  /*0f30*/  NOP ;  /* 0x0000000000007918 */ /* 0x000fc00000000000 */
        /* <DEDUP_REMOVED lines=12> */
.L_x_19:


//--------------------- .nv.shared.reserved.0     --------------------------
	.section	.nv.shared.reserved.0,"aw",@nobits
	.weak		__nv_reservedSMEM_offset_0_alias
	.size		__nv_reservedSMEM_offset_0_alias, 0, 64
	.other		__nv_reservedSMEM_offset_0_alias,@"STO_CUDA_RESERVED_SHARED STV_DEFAULT"
__nv_reservedSMEM_offset_0_alias:
	.zero		0
	.zero		64


//--------------------- .nv.constant0._Z24batchNormalizationKernelPKfPfS0_S0_S0_S0_fiiii --------------------------
	.section	.nv.constant0._Z24batchNormalizationKernelPKfPfS0_S0_S0_S0_fiiii,"a",@progbits
	.sectionflags	@""
	.align	4
.nv.constant0._Z24batchNormalizationKernelPKfPfS0_S0_S0_S0_fiiii:
	.zero		964


//--------------------- SYMBOLS --------------------------

	.type		.nv.reservedSmem.offset0,@object
	.size		.nv.reservedSmem.offset0,0x4
